	.headerflags	@"EF_CUDA_TEXMODE_UNIFIED EF_CUDA_64BIT_ADDRESS EF_CUDA_ACCELERATORS EF_CUDA_SM90 EF_CUDA_VIRTUAL_SM(EF_CUDA_SM90)"
	.elftype	@"ET_EXEC"


//--------------------- .nv.info                  --------------------------
	.section	.nv.info,"",@"SHT_CUDA_INFO"
	.align	4


	//----- nvinfo : EIATTR_REGCOUNT
	.align		4
        /*0000*/ 	.byte	0x04, 0x2f
        /*0002*/ 	.short	(.L_1 - .L_0)
	.align		4
.L_0:
        /*0004*/ 	.word	index@(triton_poi_fused_convolution_max_pool2d_with_indices_relu_11)
        /*0008*/ 	.word	0x00000012


	//----- nvinfo : EIATTR_MIN_STACK_SIZE
	.align		4
.L_1:
        /*000c*/ 	.byte	0x04, 0x12
        /*000e*/ 	.short	(.L_3 - .L_2)
	.align		4
.L_2:
        /*0010*/ 	.word	index@(triton_poi_fused_convolution_max_pool2d_with_indices_relu_11)
        /*0014*/ 	.word	0x00000000


	//----- nvinfo : EIATTR_FRAME_SIZE
	.align		4
.L_3:
        /*0018*/ 	.byte	0x04, 0x11
        /*001a*/ 	.short	(.L_5 - .L_4)
	.align		4
.L_4:
        /*001c*/ 	.word	index@(triton_poi_fused_convolution_max_pool2d_with_indices_relu_11)
        /*0020*/ 	.word	0x00000000


	//----- nvinfo : EIATTR_MIN_STACK_SIZE
	.align		4
.L_5:
        /*0024*/ 	.byte	0x04, 0x12
        /*0026*/ 	.short	(.L_7 - .L_6)
	.align		4
.L_6:
        /*0028*/ 	.word	index@(triton_poi_fused_convolution_max_pool2d_with_indices_relu_11)
        /*002c*/ 	.word	0x00000000
.L_7:


//--------------------- .nv.info.triton_poi_fused_convolution_max_pool2d_with_indices_relu_11 --------------------------
	.section	.nv.info.triton_poi_fused_convolution_max_pool2d_with_indices_relu_11,"",@"SHT_CUDA_INFO"
	.sectionflags	@""
	.align	4


	//----- nvinfo : EIATTR_CUDA_API_VERSION
	.align		4
        /*0000*/ 	.byte	0x04, 0x37
        /*0002*/ 	.short	(.L_9 - .L_8)
.L_8:
        /*0004*/ 	.word	0x0000007c


	//----- nvinfo : EIATTR_KPARAM_INFO
	.align		4
.L_9:
        /*0008*/ 	.byte	0x04, 0x17
        /*000a*/ 	.short	(.L_11 - .L_10)
.L_10:
        /*000c*/ 	.word	0x00000000
        /*0010*/ 	.short	0x0002
        /*0012*/ 	.short	0x0010
        /*0014*/ 	.byte	0x00, 0xf0, 0x11, 0x00


	//----- nvinfo : EIATTR_KPARAM_INFO
	.align		4
.L_11:
        /*0018*/ 	.byte	0x04, 0x17
        /*001a*/ 	.short	(.L_13 - .L_12)
.L_12:
        /*001c*/ 	.word	0x00000000
        /*0020*/ 	.short	0x0001
        /*0022*/ 	.short	0x0008
        /*0024*/ 	.byte	0x00, 0xf4, 0x21, 0x00


	//----- nvinfo : EIATTR_KPARAM_INFO
	.align		4
.L_13:
        /*0028*/ 	.byte	0x04, 0x17
        /*002a*/ 	.short	(.L_15 - .L_14)
.L_14:
        /*002c*/ 	.word	0x00000000
        /*0030*/ 	.short	0x0000
        /*0032*/ 	.short	0x0000
        /*0034*/ 	.byte	0x00, 0xf4, 0x21, 0x00


	//----- nvinfo : EIATTR_SPARSE_MMA_MASK
	.align		4
.L_15:
        /*0038*/ 	.byte	0x03, 0x50
        /*003a*/ 	.short	0x0000


	//----- nvinfo : EIATTR_MAXREG_COUNT
	.align		4
        /*003c*/ 	.byte	0x03, 0x1b
        /*003e*/ 	.short	0x00ff


	//----- nvinfo : EIATTR_EXIT_INSTR_OFFSETS
	.align		4
        /*0040*/ 	.byte	0x04, 0x1c
        /*0042*/ 	.short	(.L_17 - .L_16)


	//   ....[0]....
.L_16:
        /*0044*/ 	.word	0x000002d0


	//----- nvinfo : EIATTR_REQNTID
	.align		4
.L_17:
        /*0048*/ 	.byte	0x04, 0x10
        /*004a*/ 	.short	(.L_19 - .L_18)
.L_18:
        /*004c*/ 	.word	0x00000080
        /*0050*/ 	.word	0x00000001
        /*0054*/ 	.word	0x00000001


	//----- nvinfo : EIATTR_CBANK_PARAM_SIZE
	.align		4
.L_19:
        /*0058*/ 	.byte	0x03, 0x19
        /*005a*/ 	.short	0x0014


	//----- nvinfo : EIATTR_PARAM_CBANK
	.align		4
        /*005c*/ 	.byte	0x04, 0x0a
        /*005e*/ 	.short	(.L_21 - .L_20)
	.align		4
.L_20:
        /*0060*/ 	.word	index@(.nv.constant0.triton_poi_fused_convolution_max_pool2d_with_indices_relu_11)
        /*0064*/ 	.short	0x0210
        /*0066*/ 	.short	0x0014


	//----- nvinfo : EIATTR_SW_WAR
	.align		4
.L_21:
        /*0068*/ 	.byte	0x04, 0x36
        /*006a*/ 	.short	(.L_23 - .L_22)
.L_22:
        /*006c*/ 	.word	0x00000008
.L_23:


//--------------------- .nv.callgraph             --------------------------
	.section	.nv.callgraph,"",@"SHT_CUDA_CALLGRAPH"
	.align	4
	.sectionentsize	8
	.align		4
        /*0000*/ 	.word	0x00000000
	.align		4
        /*0004*/ 	.word	0xffffffff
	.align		4
        /*0008*/ 	.word	0x00000000
	.align		4
        /*000c*/ 	.word	0xfffffffe
	.align		4
        /*0010*/ 	.word	0x00000000
	.align		4
        /*0014*/ 	.word	0xfffffffd
	.align		4
        /*0018*/ 	.word	0x00000000
	.align		4
        /*001c*/ 	.word	0xfffffffc


//--------------------- .text.triton_poi_fused_convolution_max_pool2d_with_indices_relu_11 --------------------------
	.section	.text.triton_poi_fused_convolution_max_pool2d_with_indices_relu_11,"ax",@progbits
	.align	128
        .global         triton_poi_fused_convolution_max_pool2d_with_indices_relu_11
        .type           triton_poi_fused_convolution_max_pool2d_with_indices_relu_11,@function
        .size           triton_poi_fused_convolution_max_pool2d_with_indices_relu_11,(.L_x_1 - triton_poi_fused_convolution_max_pool2d_with_indices_relu_11)
        .other          triton_poi_fused_convolution_max_pool2d_with_indices_relu_11,@"STO_CUDA_ENTRY STV_DEFAULT"
triton_poi_fused_convolution_max_pool2d_with_indices_relu_11:
.text.triton_poi_fused_convolution_max_pool2d_with_indices_relu_11:
[----:B------:R-:W-:Y:S01]  /*0000*/  LDC R1, c[0x0][0x28] ;  /* 0x00000a00ff017b82 */ /* 0x000fe20000000800 */
[----:B------:R-:W1:Y:S07]  /*0010*/  S2R R0, SR_TID.X ;  /* 0x0000000000007919 */ /* 0x000e6e0000002100 */
[----:B------:R-:W2:Y:S01]  /*0020*/  LDC.64 R4, c[0x0][0x218] ;  /* 0x00008600ff047b82 */ /* 0x000ea20000000a00 */
[----:B------:R-:W-:Y:S01]  /*0030*/  ULDC.64 UR4, c[0x0][0x208] ;  /* 0x0000820000047ab9 */ /* 0x000fe20000000a00 */
[----:B------:R-:W3:Y:S06]  /*0040*/  S2R R7, SR_CTAID.X ;  /* 0x0000000000077919 */ /* 0x000eec0000002500 */
[----:B------:R-:W4:Y:S01]  /*0050*/  LDC.64 R2, c[0x0][0x210] ;  /* 0x00008400ff027b82 */ /* 0x000f220000000a00 */
[----:B-1----:R-:W-:Y:S01]  /*0060*/  IMAD.SHL.U32 R0, R0, 0x4, RZ ;  /* 0x0000000400007824 */ /* 0x002fe200078e00ff */
[----:B---3--:R-:W-:-:S04]  /*0070*/  SHF.R.S32.HI R6, RZ, 0x15, R7 ;  /* 0x00000015ff067819 */ /* 0x008fc80000011407 */
[----:B------:R-:W-:-:S05]  /*0080*/  LOP3.LUT R0, R0, 0x1fc, RZ, 0xc0, !PT ;  /* 0x000001fc00007812 */ /* 0x000fca00078ec0ff */
[----:B------:R-:W-:Y:S01]  /*0090*/  IMAD R7, R7, 0x400, R0 ;  /* 0x0000040007077824 */ /* 0x000fe200078e0200 */
[----:B------:R-:W-:-:S03]  /*00a0*/  SGXT R0, R6, 0x1 ;  /* 0x000000010600781a */ /* 0x000fc60000000200 */
[----:B----4-:R-:W-:Y:S01]  /*00b0*/  IMAD.WIDE R2, R7, 0x4, R2 ;  /* 0x0000000407027825 */ /* 0x010fe200078e0202 */
[----:B------:R-:W-:-:S04]  /*00c0*/  LEA.HI R0, R0, R7, RZ, 0x7 ;  /* 0x0000000700007211 */ /* 0x000fc800078f38ff */
[----:B------:R-:W-:Y:S01]  /*00d0*/  LOP3.LUT R0, R0, 0xffffff80, RZ, 0xc0, !PT ;  /* 0xffffff8000007812 */ /* 0x000fe200078ec0ff */
[----:B------:R-:W3:Y:S04]  /*00e0*/  LDG.E.128 R12, desc[UR4][R2.64+0x800] ;  /* 0x00080004020c7981 */ /* 0x000ee8000c1e1d00 */
[----:B------:R-:W-:-:S04]  /*00f0*/  IMAD.IADD R9, R7, 0x1, -R0 ;  /* 0x0000000107097824 */ /* 0x000fc800078e0a00 */
[----:B--2---:R-:W-:Y:S02]  /*0100*/  IMAD.WIDE R4, R9, 0x4, R4 ;  /* 0x0000000409047825 */ /* 0x004fe400078e0204 */
[----:B------:R-:W2:Y:S04]  /*0110*/  LDG.E.128 R8, desc[UR4][R2.64] ;  /* 0x0000000402087981 */ /* 0x000ea8000c1e1d00 */
[----:B------:R-:W3:Y:S02]  /*0120*/  LDG.E.EL.128 R4, desc[UR4][R4.64] ;  /* 0x0000000404047981 */ /* 0x000ee4000c2e1d00 */
[CC--:B---3--:R-:W-:Y:S01]  /*0130*/  FSETP.GEU.AND P6, PT, R12.reuse, -R4.reuse, PT ;  /* 0x800000040c00720b */ /* 0x0c8fe20003fce000 */
[--C-:B------:R-:W-:Y:S01]  /*0140*/  FADD R12, R12, R4.reuse ;  /* 0x000000040c0c7221 */ /* 0x100fe20000000000 */
[C---:B--2---:R-:W-:Y:S01]  /*0150*/  FSETP.GEU.AND P2, PT, R8.reuse, -R4, PT ;  /* 0x800000040800720b */ /* 0x044fe20003f4e000 */
[----:B------:R-:W-:Y:S01]  /*0160*/  FADD R8, R8, R4 ;  /* 0x0000000408087221 */ /* 0x000fe20000000000 */
[----:B------:R-:W-:-:S02]  /*0170*/  FSETP.GEU.AND P5, PT, R13, -R5, PT ;  /* 0x800000050d00720b */ /* 0x000fc40003fae000 */
[----:B------:R-:W-:Y:S01]  /*0180*/  SEL R4, R12, RZ, P6 ;  /* 0x000000ff0c047207 */ /* 0x000fe20003000000 */
[----:B------:R-:W-:Y:S01]  /*0190*/  FADD R13, R13, R5 ;  /* 0x000000050d0d7221 */ /* 0x000fe20000000000 */
[CC--:B------:R-:W-:Y:S01]  /*01a0*/  FSETP.GEU.AND P4, PT, R14.reuse, -R6.reuse, PT ;  /* 0x800000060e00720b */ /* 0x0c0fe20003f8e000 */
[--C-:B------:R-:W-:Y:S01]  /*01b0*/  FADD R14, R14, R6.reuse ;  /* 0x000000060e0e7221 */ /* 0x100fe20000000000 */
[C---:B------:R-:W-:Y:S01]  /*01c0*/  FSETP.GEU.AND P3, PT, R15.reuse, -R7, PT ;  /* 0x800000070f00720b */ /* 0x040fe20003f6e000 */
[----:B------:R-:W-:Y:S01]  /*01d0*/  FADD R15, R15, R7 ;  /* 0x000000070f0f7221 */ /* 0x000fe20000000000 */
[C---:B------:R-:W-:Y:S01]  /*01e0*/  FSETP.GEU.AND P1, PT, R9.reuse, -R5, PT ;  /* 0x800000050900720b */ /* 0x040fe20003f2e000 */
[----:B------:R-:W-:Y:S01]  /*01f0*/  FADD R9, R9, R5 ;  /* 0x0000000509097221 */ /* 0x000fe20000000000 */
[C---:B------:R-:W-:Y:S01]  /*0200*/  FSETP.GEU.AND P0, PT, R10.reuse, -R6, PT ;  /* 0x800000060a00720b */ /* 0x040fe20003f0e000 */
[----:B------:R-:W-:Y:S01]  /*0210*/  FADD R10, R10, R6 ;  /* 0x000000060a0a7221 */ /* 0x000fe20000000000 */
[C---:B------:R-:W-:Y:S01]  /*0220*/  FSETP.GEU.AND P6, PT, R11.reuse, -R7, PT ;  /* 0x800000070b00720b */ /* 0x040fe20003fce000 */
[----:B------:R-:W-:Y:S01]  /*0230*/  FADD R11, R11, R7 ;  /* 0x000000070b0b7221 */ /* 0x000fe20000000000 */
[----:B------:R-:W-:-:S02]  /*0240*/  SEL R5, R13, RZ, P5 ;  /* 0x000000ff0d057207 */ /* 0x000fc40002800000 */
[----:B------:R-:W-:Y:S02]  /*0250*/  SEL R6, R14, RZ, P4 ;  /* 0x000000ff0e067207 */ /* 0x000fe40002000000 */
[----:B------:R-:W-:Y:S02]  /*0260*/  SEL R7, R15, RZ, P3 ;  /* 0x000000ff0f077207 */ /* 0x000fe40001800000 */
[----:B------:R-:W-:Y:S02]  /*0270*/  SEL R8, R8, RZ, P2 ;  /* 0x000000ff08087207 */ /* 0x000fe40001000000 */
[----:B------:R-:W-:Y:S02]  /*0280*/  SEL R9, R9, RZ, P1 ;  /* 0x000000ff09097207 */ /* 0x000fe40000800000 */
[----:B------:R-:W-:Y:S02]  /*0290*/  SEL R10, R10, RZ, P0 ;  /* 0x000000ff0a0a7207 */ /* 0x000fe40000000000 */
[----:B------:R-:W-:Y:S01]  /*02a0*/  SEL R11, R11, RZ, P6 ;  /* 0x000000ff0b0b7207 */ /* 0x000fe20003000000 */
[----:B------:R-:W-:Y:S04]  /*02b0*/  STG.E.128 desc[UR4][R2.64+0x800], R4 ;  /* 0x0008000402007986 */ /* 0x000fe8000c101d04 */
[----:B------:R-:W-:Y:S01]  /*02c0*/  STG.E.128 desc[UR4][R2.64], R8 ;  /* 0x0000000802007986 */ /* 0x000fe2000c101d04 */
[----:B------:R-:W-:Y:S05]  /*02d0*/  EXIT ;  /* 0x000000000000794d */ /* 0x000fea0003800000 */
.L_x_0:
[----:B------:R-:W-:-:S00]  /*02e0*/  BRA `(.L_x_0) ;  /* 0xfffffffc00fc7947 */ /* 0x000fc0000383ffff */
[----:B------:R-:W-:-:S00]  /*02f0*/  NOP ;  /* 0x0000000000007918 */ /* 0x000fc00000000000 */
        /* <DEDUP_REMOVED lines=8> */
.L_x_1:


//--------------------- .nv.constant0.triton_poi_fused_convolution_max_pool2d_with_indices_relu_11 --------------------------
	.section	.nv.constant0.triton_poi_fused_convolution_max_pool2d_with_indices_relu_11,"a",@progbits
	.sectionflags	@""
	.align	4
.nv.constant0.triton_poi_fused_convolution_max_pool2d_with_indices_relu_11:
	.zero		548
